//
// Generated by NVIDIA NVVM Compiler
//
// Compiler Build ID: CL-36424714
// Cuda compilation tools, release 13.0, V13.0.88
// Based on NVVM 20.0.0
//

.version 9.0
.target sm_100
.address_size 64

	// .globl	_Z15matmulGPU_naivePfS_S_iii

.visible .entry _Z15matmulGPU_naivePfS_S_iii(
	.param .u64 .ptr .align 1 _Z15matmulGPU_naivePfS_S_iii_param_0,
	.param .u64 .ptr .align 1 _Z15matmulGPU_naivePfS_S_iii_param_1,
	.param .u64 .ptr .align 1 _Z15matmulGPU_naivePfS_S_iii_param_2,
	.param .u32 _Z15matmulGPU_naivePfS_S_iii_param_3,
	.param .u32 _Z15matmulGPU_naivePfS_S_iii_param_4,
	.param .u32 _Z15matmulGPU_naivePfS_S_iii_param_5
)
{
	.reg .pred 	%p<13>;
	.reg .b32 	%r<41>;
	.reg .b32 	%f<68>;
	.reg .b64 	%rd<53>;

	ld.param.u64 	%rd7, [_Z15matmulGPU_naivePfS_S_iii_param_0];
	ld.param.u64 	%rd8, [_Z15matmulGPU_naivePfS_S_iii_param_1];
	ld.param.u64 	%rd6, [_Z15matmulGPU_naivePfS_S_iii_param_2];
	ld.param.u32 	%r20, [_Z15matmulGPU_naivePfS_S_iii_param_3];
	ld.param.u32 	%r18, [_Z15matmulGPU_naivePfS_S_iii_param_4];
	ld.param.u32 	%r19, [_Z15matmulGPU_naivePfS_S_iii_param_5];
	cvta.to.global.u64 	%rd1, %rd8;
	cvta.to.global.u64 	%rd2, %rd7;
	mov.u32 	%r21, %ctaid.y;
	mov.u32 	%r22, %ntid.y;
	mov.u32 	%r23, %tid.y;
	mad.lo.s32 	%r1, %r21, %r22, %r23;
	mov.u32 	%r24, %ctaid.x;
	mov.u32 	%r25, %ntid.x;
	mov.u32 	%r26, %tid.x;
	mad.lo.s32 	%r2, %r24, %r25, %r26;
	setp.ge.s32 	%p1, %r1, %r20;
	setp.ge.s32 	%p2, %r2, %r18;
	or.pred  	%p3, %p1, %p2;
	@%p3 bra 	$L__BB0_14;
	setp.lt.s32 	%p4, %r19, 1;
	mov.f32 	%f67, 0f00000000;
	@%p4 bra 	$L__BB0_13;
	mul.lo.s32 	%r3, %r19, %r1;
	and.b32  	%r4, %r19, 7;
	setp.lt.u32 	%p5, %r19, 8;
	mov.f32 	%f67, 0f00000000;
	mov.b32 	%r39, 0;
	@%p5 bra 	$L__BB0_5;
	and.b32  	%r39, %r19, 2147483640;
	neg.s32 	%r37, %r39;
	shl.b32 	%r7, %r18, 3;
	mul.wide.u32 	%rd9, %r3, 4;
	add.s64 	%rd10, %rd9, %rd2;
	add.s64 	%rd52, %rd10, 16;
	mov.f32 	%f67, 0f00000000;
	mul.wide.s32 	%rd13, %r18, 4;
	mov.u32 	%r36, %r2;
$L__BB0_4:
	.pragma "nounroll";
	ld.global.f32 	%f17, [%rd52+-16];
	mul.wide.s32 	%rd11, %r36, 4;
	add.s64 	%rd12, %rd1, %rd11;
	ld.global.f32 	%f18, [%rd12];
	fma.rn.f32 	%f19, %f17, %f18, %f67;
	ld.global.f32 	%f20, [%rd52+-12];
	add.s64 	%rd14, %rd12, %rd13;
	ld.global.f32 	%f21, [%rd14];
	fma.rn.f32 	%f22, %f20, %f21, %f19;
	ld.global.f32 	%f23, [%rd52+-8];
	add.s64 	%rd15, %rd14, %rd13;
	ld.global.f32 	%f24, [%rd15];
	fma.rn.f32 	%f25, %f23, %f24, %f22;
	ld.global.f32 	%f26, [%rd52+-4];
	add.s64 	%rd16, %rd15, %rd13;
	ld.global.f32 	%f27, [%rd16];
	fma.rn.f32 	%f28, %f26, %f27, %f25;
	ld.global.f32 	%f29, [%rd52];
	add.s64 	%rd17, %rd16, %rd13;
	ld.global.f32 	%f30, [%rd17];
	fma.rn.f32 	%f31, %f29, %f30, %f28;
	ld.global.f32 	%f32, [%rd52+4];
	add.s64 	%rd18, %rd17, %rd13;
	ld.global.f32 	%f33, [%rd18];
	fma.rn.f32 	%f34, %f32, %f33, %f31;
	ld.global.f32 	%f35, [%rd52+8];
	add.s64 	%rd19, %rd18, %rd13;
	ld.global.f32 	%f36, [%rd19];
	fma.rn.f32 	%f37, %f35, %f36, %f34;
	ld.global.f32 	%f38, [%rd52+12];
	add.s64 	%rd20, %rd19, %rd13;
	ld.global.f32 	%f39, [%rd20];
	fma.rn.f32 	%f67, %f38, %f39, %f37;
	add.s32 	%r37, %r37, 8;
	add.s32 	%r36, %r36, %r7;
	add.s64 	%rd52, %rd52, 32;
	setp.ne.s32 	%p6, %r37, 0;
	@%p6 bra 	$L__BB0_4;
$L__BB0_5:
	setp.eq.s32 	%p7, %r4, 0;
	@%p7 bra 	$L__BB0_13;
	and.b32  	%r13, %r19, 3;
	setp.lt.u32 	%p8, %r4, 4;
	@%p8 bra 	$L__BB0_8;
	add.s32 	%r28, %r39, %r3;
	mul.wide.u32 	%rd21, %r28, 4;
	add.s64 	%rd22, %rd2, %rd21;
	ld.global.f32 	%f41, [%rd22];
	mad.lo.s32 	%r29, %r39, %r18, %r2;
	mul.wide.s32 	%rd23, %r29, 4;
	add.s64 	%rd24, %rd1, %rd23;
	ld.global.f32 	%f42, [%rd24];
	fma.rn.f32 	%f43, %f41, %f42, %f67;
	cvt.u64.u32 	%rd25, %r3;
	cvt.u64.u32 	%rd26, %r39;
	add.s64 	%rd27, %rd26, %rd25;
	shl.b64 	%rd28, %rd27, 2;
	add.s64 	%rd29, %rd2, %rd28;
	ld.global.f32 	%f44, [%rd29+4];
	mul.wide.s32 	%rd30, %r18, 4;
	add.s64 	%rd31, %rd24, %rd30;
	ld.global.f32 	%f45, [%rd31];
	fma.rn.f32 	%f46, %f44, %f45, %f43;
	ld.global.f32 	%f47, [%rd29+8];
	add.s64 	%rd32, %rd31, %rd30;
	ld.global.f32 	%f48, [%rd32];
	fma.rn.f32 	%f49, %f47, %f48, %f46;
	ld.global.f32 	%f50, [%rd29+12];
	add.s64 	%rd33, %rd32, %rd30;
	ld.global.f32 	%f51, [%rd33];
	fma.rn.f32 	%f67, %f50, %f51, %f49;
	add.s32 	%r39, %r39, 4;
$L__BB0_8:
	setp.eq.s32 	%p9, %r13, 0;
	@%p9 bra 	$L__BB0_13;
	setp.eq.s32 	%p10, %r13, 1;
	@%p10 bra 	$L__BB0_11;
	add.s32 	%r30, %r39, %r3;
	mul.wide.u32 	%rd34, %r30, 4;
	add.s64 	%rd35, %rd2, %rd34;
	ld.global.f32 	%f53, [%rd35];
	mad.lo.s32 	%r31, %r39, %r18, %r2;
	mul.wide.s32 	%rd36, %r31, 4;
	add.s64 	%rd37, %rd1, %rd36;
	ld.global.f32 	%f54, [%rd37];
	fma.rn.f32 	%f55, %f53, %f54, %f67;
	cvt.u64.u32 	%rd38, %r3;
	cvt.u64.u32 	%rd39, %r39;
	add.s64 	%rd40, %rd39, %rd38;
	shl.b64 	%rd41, %rd40, 2;
	add.s64 	%rd42, %rd2, %rd41;
	ld.global.f32 	%f56, [%rd42+4];
	mul.wide.s32 	%rd43, %r18, 4;
	add.s64 	%rd44, %rd37, %rd43;
	ld.global.f32 	%f57, [%rd44];
	fma.rn.f32 	%f67, %f56, %f57, %f55;
	add.s32 	%r39, %r39, 2;
$L__BB0_11:
	and.b32  	%r32, %r19, 1;
	setp.eq.b32 	%p11, %r32, 1;
	not.pred 	%p12, %p11;
	@%p12 bra 	$L__BB0_13;
	add.s32 	%r33, %r39, %r3;
	mul.wide.u32 	%rd45, %r33, 4;
	add.s64 	%rd46, %rd2, %rd45;
	ld.global.f32 	%f58, [%rd46];
	mad.lo.s32 	%r34, %r39, %r18, %r2;
	mul.wide.s32 	%rd47, %r34, 4;
	add.s64 	%rd48, %rd1, %rd47;
	ld.global.f32 	%f59, [%rd48];
	fma.rn.f32 	%f67, %f58, %f59, %f67;
$L__BB0_13:
	mad.lo.s32 	%r35, %r18, %r1, %r2;
	cvta.to.global.u64 	%rd49, %rd6;
	mul.wide.s32 	%rd50, %r35, 4;
	add.s64 	%rd51, %rd49, %rd50;
	st.global.f32 	[%rd51], %f67;
$L__BB0_14:
	ret;

}


// ===== COMPILED SASS (sm_100) =====

	.target	sm_100

	.elftype	@"ET_EXEC"


//--------------------- .note.nv.tkinfo           --------------------------
	.section	.note.nv.tkinfo,"",@"SHT_NOTE"
	.sectionflags	@"SHF_NOTE_NV_TKINFO"
	.tkinfo
        /*0018*/ 	.word	0x00000002
        /*0030*/ 	.string	""
        /*0030*/ 	.string	"ptxas"
        /*0030*/ 	.string	"Cuda compilation tools, release 13.0, V13.0.88"
        /*0030*/ 	.string	"Build cuda_13.0.r13.0/compiler.36424714_0"
        /*0030*/ 	.string	"-arch sm_100 -m 64 "



//--------------------- .note.nv.cuinfo           --------------------------
	.section	.note.nv.cuinfo,"",@"SHT_NOTE"
	.sectionflags	@"SHF_NOTE_NV_CUINFO"
        /*0018*/ 	.short	0x0002
        /*001a*/ 	.short	0x0064
        /*001c*/ 	.short	0x0082
	.zero		2


//--------------------- .nv.info                  --------------------------
	.section	.nv.info,"",@"SHT_CUDA_INFO"
	.align	4


	//----- nvinfo : EIATTR_REGCOUNT
	.align		4
        /*0000*/ 	.byte	0x04, 0x2f
        /*0002*/ 	.short	(.L_1 - .L_0)
	.align		4
.L_0:
        /*0004*/ 	.word	index@(_Z15matmulGPU_naivePfS_S_iii)
        /*0008*/ 	.word	0x00000020


	//----- nvinfo : EIATTR_FRAME_SIZE
	.align		4
.L_1:
        /*000c*/ 	.byte	0x04, 0x11
        /*000e*/ 	.short	(.L_3 - .L_2)
	.align		4
.L_2:
        /*0010*/ 	.word	index@(_Z15matmulGPU_naivePfS_S_iii)
        /*0014*/ 	.word	0x00000000


	//----- nvinfo : EIATTR_MIN_STACK_SIZE
	.align		4
.L_3:
        /*0018*/ 	.byte	0x04, 0x12
        /*001a*/ 	.short	(.L_5 - .L_4)
	.align		4
.L_4:
        /*001c*/ 	.word	index@(_Z15matmulGPU_naivePfS_S_iii)
        /*0020*/ 	.word	0x00000000
.L_5:


//--------------------- .nv.compat                --------------------------
	.section	.nv.compat,"",@"SHT_CUDA_COMPAT_INFO"
	.align	4
        /*0000*/ 	.byte	0x02, 0x09, 0x00, 0x00, 0x02, 0x02, 0x01, 0x00, 0x02, 0x05, 0x05, 0x00, 0x03, 0x07, 0x01, 0x01
        /*0010*/ 	.byte	0x02, 0x03, 0x00, 0x00, 0x02, 0x06, 0x01, 0x00, 0x04, 0x0b, 0x08, 0x00, 0x09, 0x00, 0x00, 0x00
        /*0020*/ 	.byte	0x00, 0x00, 0x00, 0x00


//--------------------- .nv.info._Z15matmulGPU_naivePfS_S_iii --------------------------
	.section	.nv.info._Z15matmulGPU_naivePfS_S_iii,"",@"SHT_CUDA_INFO"
	.sectionflags	@""
	.align	4


	//----- nvinfo : EIATTR_CUDA_API_VERSION
	.align		4
        /*0000*/ 	.byte	0x04, 0x37
        /*0002*/ 	.short	(.L_7 - .L_6)
.L_6:
        /*0004*/ 	.word	0x00000082


	//----- nvinfo : EIATTR_KPARAM_INFO
	.align		4
.L_7:
        /*0008*/ 	.byte	0x04, 0x17
        /*000a*/ 	.short	(.L_9 - .L_8)
.L_8:
        /*000c*/ 	.word	0x00000000
        /*0010*/ 	.short	0x0005
        /*0012*/ 	.short	0x0020
        /*0014*/ 	.byte	0x00, 0xf0, 0x11, 0x00


	//----- nvinfo : EIATTR_KPARAM_INFO
	.align		4
.L_9:
        /*0018*/ 	.byte	0x04, 0x17
        /*001a*/ 	.short	(.L_11 - .L_10)
.L_10:
        /*001c*/ 	.word	0x00000000
        /*0020*/ 	.short	0x0004
        /*0022*/ 	.short	0x001c
        /*0024*/ 	.byte	0x00, 0xf0, 0x11, 0x00


	//----- nvinfo : EIATTR_KPARAM_INFO
	.align		4
.L_11:
        /*0028*/ 	.byte	0x04, 0x17
        /*002a*/ 	.short	(.L_13 - .L_12)
.L_12:
        /*002c*/ 	.word	0x00000000
        /*0030*/ 	.short	0x0003
        /*0032*/ 	.short	0x0018
        /*0034*/ 	.byte	0x00, 0xf0, 0x11, 0x00


	//----- nvinfo : EIATTR_KPARAM_INFO
	.align		4
.L_13:
        /*0038*/ 	.byte	0x04, 0x17
        /*003a*/ 	.short	(.L_15 - .L_14)
.L_14:
        /*003c*/ 	.word	0x00000000
        /*0040*/ 	.short	0x0002
        /*0042*/ 	.short	0x0010
        /*0044*/ 	.byte	0x00, 0xf5, 0x21, 0x00


	//----- nvinfo : EIATTR_KPARAM_INFO
	.align		4
.L_15:
        /*0048*/ 	.byte	0x04, 0x17
        /*004a*/ 	.short	(.L_17 - .L_16)
.L_16:
        /*004c*/ 	.word	0x00000000
        /*0050*/ 	.short	0x0001
        /*0052*/ 	.short	0x0008
        /*0054*/ 	.byte	0x00, 0xf5, 0x21, 0x00


	//----- nvinfo : EIATTR_KPARAM_INFO
	.align		4
.L_17:
        /*0058*/ 	.byte	0x04, 0x17
        /*005a*/ 	.short	(.L_19 - .L_18)
.L_18:
        /*005c*/ 	.word	0x00000000
        /*0060*/ 	.short	0x0000
        /*0062*/ 	.short	0x0000
        /*0064*/ 	.byte	0x00, 0xf5, 0x21, 0x00


	//----- nvinfo : EIATTR_SPARSE_MMA_MASK
	.align		4
.L_19:
        /*0068*/ 	.byte	0x03, 0x50
        /*006a*/ 	.short	0x0000


	//----- nvinfo : EIATTR_MAXREG_COUNT
	.align		4
        /*006c*/ 	.byte	0x03, 0x1b
        /*006e*/ 	.short	0x00ff


	//----- nvinfo : EIATTR_MERCURY_ISA_VERSION
	.align		4
        /*0070*/ 	.byte	0x03, 0x5f
        /*0072*/ 	.short	0x0101


	//----- nvinfo : EIATTR_VRC_CTA_INIT_COUNT
	.align		4
        /*0074*/ 	.byte	0x02, 0x4a
	.zero		1
	.zero		1


	//----- nvinfo : EIATTR_EXIT_INSTR_OFFSETS
	.align		4
        /*0078*/ 	.byte	0x04, 0x1c
        /*007a*/ 	.short	(.L_21 - .L_20)


	//   ....[0]....
.L_20:
        /*007c*/ 	.word	0x000000c0


	//   ....[1]....
        /*0080*/ 	.word	0x000008e0


	//----- nvinfo : EIATTR_CBANK_PARAM_SIZE
	.align		4
.L_21:
        /*0084*/ 	.byte	0x03, 0x19
        /*0086*/ 	.short	0x0024


	//----- nvinfo : EIATTR_PARAM_CBANK
	.align		4
        /*0088*/ 	.byte	0x04, 0x0a
        /*008a*/ 	.short	(.L_23 - .L_22)
	.align		4
.L_22:
        /*008c*/ 	.word	index@(.nv.constant0._Z15matmulGPU_naivePfS_S_iii)
        /*0090*/ 	.short	0x0380
        /*0092*/ 	.short	0x0024


	//----- nvinfo : EIATTR_SW_WAR
	.align		4
.L_23:
        /*0094*/ 	.byte	0x04, 0x36
        /*0096*/ 	.short	(.L_25 - .L_24)
.L_24:
        /*0098*/ 	.word	0x00000008
.L_25:


//--------------------- .nv.callgraph             --------------------------
	.section	.nv.callgraph,"",@"SHT_CUDA_CALLGRAPH"
	.align	4
	.sectionentsize	8
	.align		4
        /*0000*/ 	.word	0x00000000
	.align		4
        /*0004*/ 	.word	0xffffffff
	.align		4
        /*0008*/ 	.word	0x00000000
	.align		4
        /*000c*/ 	.word	0xfffffffe
	.align		4
        /*0010*/ 	.word	0x00000000
	.align		4
        /*0014*/ 	.word	0xfffffffd
	.align		4
        /*0018*/ 	.word	0x00000000
	.align		4
        /*001c*/ 	.word	0xfffffffc


//--------------------- .text._Z15matmulGPU_naivePfS_S_iii --------------------------
	.section	.text._Z15matmulGPU_naivePfS_S_iii,"ax",@progbits
	.align	128
        .global         _Z15matmulGPU_naivePfS_S_iii
        .type           _Z15matmulGPU_naivePfS_S_iii,@function
        .size           _Z15matmulGPU_naivePfS_S_iii,(.L_x_5 - _Z15matmulGPU_naivePfS_S_iii)
        .other          _Z15matmulGPU_naivePfS_S_iii,@"STO_CUDA_ENTRY STV_DEFAULT"
_Z15matmulGPU_naivePfS_S_iii:
.text._Z15matmulGPU_naivePfS_S_iii:
[----:B------:R-:W-:Y:S01]  /*0000*/  LDC R1, c[0x0][0x37c] ;  /* 0x0000df00ff017b82 */ /* 0x000fe20000000800 */
[----:B------:R-:W0:Y:S07]  /*0010*/  S2R R5, SR_TID.X ;  /* 0x0000000000057919 */ /* 0x000e2e0000002100 */
[----:B------:R-:W1:Y:S01]  /*0020*/  LDC R19, c[0x0][0x364] ;  /* 0x0000d900ff137b82 */ /* 0x000e620000000800 */
[----:B------:R-:W1:Y:S07]  /*0030*/  S2R R4, SR_TID.Y ;  /* 0x0000000000047919 */ /* 0x000e6e0000002200 */
[----:B------:R-:W0:Y:S08]  /*0040*/  S2UR UR5, SR_CTAID.X ;  /* 0x00000000000579c3 */ /* 0x000e300000002500 */
[----:B------:R-:W0:Y:S08]  /*0050*/  LDC R0, c[0x0][0x360] ;  /* 0x0000d800ff007b82 */ /* 0x000e300000000800 */
[----:B------:R-:W1:Y:S08]  /*0060*/  S2UR UR4, SR_CTAID.Y ;  /* 0x00000000000479c3 */ /* 0x000e700000002600 */
[----:B------:R-:W2:Y:S01]  /*0070*/  LDC.64 R2, c[0x0][0x398] ;  /* 0x0000e600ff027b82 */ /* 0x000ea20000000a00 */
[----:B0-----:R-:W-:-:S02]  /*0080*/  IMAD R0, R0, UR5, R5 ;  /* 0x0000000500007c24 */ /* 0x001fc4000f8e0205 */
[----:B-1----:R-:W-:-:S03]  /*0090*/  IMAD R19, R19, UR4, R4 ;  /* 0x0000000413137c24 */ /* 0x002fc6000f8e0204 */
[----:B--2---:R-:W-:-:S04]  /*00a0*/  ISETP.GE.AND P0, PT, R0, R3, PT ;  /* 0x000000030000720c */ /* 0x004fc80003f06270 */
[----:B------:R-:W-:-:S13]  /*00b0*/  ISETP.GE.OR P0, PT, R19, R2, P0 ;  /* 0x000000021300720c */ /* 0x000fda0000706670 */
[----:B------:R-:W-:Y:S05]  /*00c0*/  @P0 EXIT ;  /* 0x000000000000094d */ /* 0x000fea0003800000 */
[----:B------:R-:W0:Y:S01]  /*00d0*/  LDC R2, c[0x0][0x3a0] ;  /* 0x0000e800ff027b82 */ /* 0x000e220000000800 */
[----:B------:R-:W1:Y:S01]  /*00e0*/  LDCU.64 UR4, c[0x0][0x358] ;  /* 0x00006b00ff0477ac */ /* 0x000e620008000a00 */
[----:B------:R-:W-:Y:S01]  /*00f0*/  HFMA2 R24, -RZ, RZ, 0, 0 ;  /* 0x00000000ff187431 */ /* 0x000fe200000001ff */
[----:B0-----:R-:W-:-:S13]  /*0100*/  ISETP.GE.AND P0, PT, R2, 0x1, PT ;  /* 0x000000010200780c */ /* 0x001fda0003f06270 */
[----:B-1----:R-:W-:Y:S05]  /*0110*/  @!P0 BRA `(.L_x_0) ;  /* 0x0000000400e08947 */ /* 0x002fea0003800000 */
[C---:B------:R-:W-:Y:S01]  /*0120*/  ISETP.GE.U32.AND P1, PT, R2.reuse, 0x8, PT ;  /* 0x000000080200780c */ /* 0x040fe20003f26070 */
[----:B------:R-:W-:Y:S01]  /*0130*/  IMAD R20, R19, R2, RZ ;  /* 0x0000000213147224 */ /* 0x000fe200078e02ff */
[----:B------:R-:W-:Y:S02]  /*0140*/  LOP3.LUT R27, R2, 0x7, RZ, 0xc0, !PT ;  /* 0x00000007021b7812 */ /* 0x000fe400078ec0ff */
[----:B------:R-:W-:Y:S02]  /*0150*/  MOV R24, RZ ;  /* 0x000000ff00187202 */ /* 0x000fe40000000f00 */
[----:B------:R-:W-:Y:S02]  /*0160*/  ISETP.NE.AND P0, PT, R27, RZ, PT ;  /* 0x000000ff1b00720c */ /* 0x000fe40003f05270 */
[----:B------:R-:W-:-:S05]  /*0170*/  MOV R21, RZ ;  /* 0x000000ff00157202 */ /* 0x000fca0000000f00 */
[----:B------:R-:W-:Y:S06]  /*0180*/  @!P1 BRA `(.L_x_1) ;  /* 0x0000000000c49947 */ /* 0x000fec0003800000 */
[----:B------:R-:W0:Y:S01]  /*0190*/  LDC.64 R4, c[0x0][0x380] ;  /* 0x0000e000ff047b82 */ /* 0x000e220000000a00 */
[----:B------:R-:W-:Y:S02]  /*01a0*/  LOP3.LUT R21, R2, 0x7ffffff8, RZ, 0xc0, !PT ;  /* 0x7ffffff802157812 */ /* 0x000fe400078ec0ff */
[----:B------:R-:W-:Y:S02]  /*01b0*/  MOV R24, RZ ;  /* 0x000000ff00187202 */ /* 0x000fe40000000f00 */
[----:B------:R-:W-:Y:S02]  /*01c0*/  MOV R18, R0 ;  /* 0x0000000000127202 */ /* 0x000fe40000000f00 */
[----:B------:R-:W-:Y:S01]  /*01d0*/  IADD3 R22, PT, PT, -R21, RZ, RZ ;  /* 0x000000ff15167210 */ /* 0x000fe20007ffe1ff */
[----:B0-----:R-:W-:-:S03]  /*01e0*/  IMAD.WIDE.U32 R4, R20, 0x4, R4 ;  /* 0x0000000414047825 */ /* 0x001fc600078e0004 */
[----:B------:R-:W-:-:S04]  /*01f0*/  IADD3 R6, P1, PT, R4, 0x10, RZ ;  /* 0x0000001004067810 */ /* 0x000fc80007f3e0ff */
[----:B------:R-:W-:-:S09]  /*0200*/  IADD3.X R7, PT, PT, RZ, R5, RZ, P1, !PT ;  /* 0x00000005ff077210 */ /* 0x000fd20000ffe4ff */
.L_x_2:
[----:B------:R-:W0:Y:S01]  /*0210*/  LDC.64 R16, c[0x0][0x388] ;  /* 0x0000e200ff107b82 */ /* 0x000e220000000a00 */
[----:B------:R-:W-:Y:S02]  /*0220*/  MOV R4, R6 ;  /* 0x0000000600047202 */ /* 0x000fe40000000f00 */
[----:B------:R-:W-:-:S05]  /*0230*/  MOV R5, R7 ;  /* 0x0000000700057202 */ /* 0x000fca0000000f00 */
[----:B------:R-:W2:Y:S04]  /*0240*/  LDG.E R25, desc[UR4][R4.64+-0x10] ;  /* 0xfffff00404197981 */ /* 0x000ea8000c1e1900 */
[----:B------:R-:W3:Y:S04]  /*0250*/  LDG.E R23, desc[UR4][R4.64+-0xc] ;  /* 0xfffff40404177981 */ /* 0x000ee8000c1e1900 */
[----:B------:R-:W4:Y:S04]  /*0260*/  LDG.E R29, desc[UR4][R4.64+-0x8] ;  /* 0xfffff804041d7981 */ /* 0x000f28000c1e1900 */
[----:B------:R-:W5:Y:S01]  /*0270*/  LDG.E R28, desc[UR4][R4.64+-0x4] ;  /* 0xfffffc04041c7981 */ /* 0x000f62000c1e1900 */
[----:B0-----:R-:W-:-:S05]  /*0280*/  IMAD.WIDE R16, R18, 0x4, R16 ;  /* 0x0000000412107825 */ /* 0x001fca00078e0210 */
[----:B------:R0:W2:Y:S01]  /*0290*/  LDG.E R26, desc[UR4][R16.64] ;  /* 0x00000004101a7981 */ /* 0x0000a2000c1e1900 */
[----:B------:R-:W-:-:S04]  /*02a0*/  IMAD.WIDE R14, R3, 0x4, R16 ;  /* 0x00000004030e7825 */ /* 0x000fc800078e0210 */
[C---:B------:R-:W-:Y:S02]  /*02b0*/  IMAD.WIDE R6, R3.reuse, 0x4, R14 ;  /* 0x0000000403067825 */ /* 0x040fe400078e020e */
[----:B------:R-:W3:Y:S02]  /*02c0*/  LDG.E R14, desc[UR4][R14.64] ;  /* 0x000000040e0e7981 */ /* 0x000ee4000c1e1900 */
[C---:B------:R-:W-:Y:S02]  /*02d0*/  IMAD.WIDE R10, R3.reuse, 0x4, R6 ;  /* 0x00000004030a7825 */ /* 0x040fe400078e0206 */
[----:B------:R-:W4:Y:S02]  /*02e0*/  LDG.E R6, desc[UR4][R6.64] ;  /* 0x0000000406067981 */ /* 0x000f24000c1e1900 */
[C---:B------:R-:W-:Y:S02]  /*02f0*/  IMAD.WIDE R8, R3.reuse, 0x4, R10 ;  /* 0x0000000403087825 */ /* 0x040fe400078e020a */
[----:B------:R-:W5:Y:S02]  /*0300*/  LDG.E R10, desc[UR4][R10.64] ;  /* 0x000000040a0a7981 */ /* 0x000f64000c1e1900 */
[----:B------:R-:W-:-:S02]  /*0310*/  IMAD.WIDE R12, R3, 0x4, R8 ;  /* 0x00000004030c7825 */ /* 0x000fc400078e0208 */
[----:B------:R-:W5:Y:S04]  /*0320*/  LDG.E R7, desc[UR4][R4.64] ;  /* 0x0000000404077981 */ /* 0x000f68000c1e1900 */
[----:B------:R-:W5:Y:S01]  /*0330*/  LDG.E R8, desc[UR4][R8.64] ;  /* 0x0000000408087981 */ /* 0x000f62000c1e1900 */
[----:B0-----:R-:W-:-:S03]  /*0340*/  IMAD.WIDE R16, R3, 0x4, R12 ;  /* 0x0000000403107825 */ /* 0x001fc600078e020c */
[----:B------:R-:W5:Y:S04]  /*0350*/  LDG.E R12, desc[UR4][R12.64] ;  /* 0x000000040c0c7981 */ /* 0x000f68000c1e1900 */
[----:B------:R-:W5:Y:S04]  /*0360*/  LDG.E R15, desc[UR4][R16.64] ;  /* 0x00000004100f7981 */ /* 0x000f68000c1e1900 */
[----:B------:R-:W5:Y:S04]  /*0370*/  LDG.E R9, desc[UR4][R4.64+0x4] ;  /* 0x0000040404097981 */ /* 0x000f68000c1e1900 */
[----:B------:R-:W5:Y:S01]  /*0380*/  LDG.E R11, desc[UR4][R4.64+0xc] ;  /* 0x00000c04040b7981 */ /* 0x000f62000c1e1900 */
[----:B--2---:R-:W-:Y:S01]  /*0390*/  FFMA R26, R25, R26, R24 ;  /* 0x0000001a191a7223 */ /* 0x004fe20000000018 */
[----:B------:R-:W-:-:S02]  /*03a0*/  IMAD.WIDE R24, R3, 0x4, R16 ;  /* 0x0000000403187825 */ /* 0x000fc400078e0210 */
[----:B------:R-:W2:Y:S04]  /*03b0*/  LDG.E R16, desc[UR4][R4.64+0x8] ;  /* 0x0000080404107981 */ /* 0x000ea8000c1e1900 */
[----:B------:R-:W2:Y:S01]  /*03c0*/  LDG.E R24, desc[UR4][R24.64] ;  /* 0x0000000418187981 */ /* 0x000ea2000c1e1900 */
[----:B---3--:R-:W-:Y:S01]  /*03d0*/  FFMA R14, R23, R14, R26 ;  /* 0x0000000e170e7223 */ /* 0x008fe2000000001a */
[----:B------:R-:W-:-:S03]  /*03e0*/  IADD3 R22, PT, PT, R22, 0x8, RZ ;  /* 0x0000000816167810 */ /* 0x000fc60007ffe0ff */
[----:B----4-:R-:W-:Y:S01]  /*03f0*/  FFMA R29, R29, R6, R14 ;  /* 0x000000061d1d7223 */ /* 0x010fe2000000000e */
[----:B------:R-:W-:-:S03]  /*0400*/  ISETP.NE.AND P1, PT, R22, RZ, PT ;  /* 0x000000ff1600720c */ /* 0x000fc60003f25270 */
[----:B-----5:R-:W-:Y:S01]  /*0410*/  FFMA R10, R28, R10, R29 ;  /* 0x0000000a1c0a7223 */ /* 0x020fe2000000001d */
[----:B------:R-:W-:-:S03]  /*0420*/  IADD3 R6, P2, PT, R4, 0x20, RZ ;  /* 0x0000002004067810 */ /* 0x000fc60007f5e0ff */
[----:B------:R-:W-:Y:S01]  /*0430*/  FFMA R8, R7, R8, R10 ;  /* 0x0000000807087223 */ /* 0x000fe2000000000a */
[----:B------:R-:W-:Y:S02]  /*0440*/  IADD3.X R7, PT, PT, RZ, R5, RZ, P2, !PT ;  /* 0x00000005ff077210 */ /* 0x000fe400017fe4ff */
[----:B------:R-:W-:Y:S01]  /*0450*/  LEA R18, R3, R18, 0x3 ;  /* 0x0000001203127211 */ /* 0x000fe200078e18ff */
[----:B------:R-:W-:-:S04]  /*0460*/  FFMA R9, R9, R12, R8 ;  /* 0x0000000c09097223 */ /* 0x000fc80000000008 */
[----:B--2---:R-:W-:-:S04]  /*0470*/  FFMA R16, R16, R15, R9 ;  /* 0x0000000f10107223 */ /* 0x004fc80000000009 */
[----:B------:R-:W-:Y:S01]  /*0480*/  FFMA R24, R11, R24, R16 ;  /* 0x000000180b187223 */ /* 0x000fe20000000010 */
[----:B------:R-:W-:Y:S06]  /*0490*/  @P1 BRA `(.L_x_2) ;  /* 0xfffffffc005c1947 */ /* 0x000fec000383ffff */
.L_x_1:
[----:B------:R-:W-:Y:S05]  /*04a0*/  @!P0 BRA `(.L_x_0) ;  /* 0x0000000000fc8947 */ /* 0x000fea0003800000 */
[----:B------:R-:W-:Y:S02]  /*04b0*/  ISETP.GE.U32.AND P1, PT, R27, 0x4, PT ;  /* 0x000000041b00780c */ /* 0x000fe40003f26070 */
[----:B------:R-:W-:-:S04]  /*04c0*/  LOP3.LUT R16, R2, 0x3, RZ, 0xc0, !PT ;  /* 0x0000000302107812 */ /* 0x000fc800078ec0ff */
[----:B------:R-:W-:-:S07]  /*04d0*/  ISETP.NE.AND P0, PT, R16, RZ, PT ;  /* 0x000000ff1000720c */ /* 0x000fce0003f05270 */
[----:B------:R-:W-:Y:S06]  /*04e0*/  @!P1 BRA `(.L_x_3) ;  /* 0x00000000006c9947 */ /* 0x000fec0003800000 */
[----:B------:R-:W0:Y:S01]  /*04f0*/  LDC.64 R6, c[0x0][0x388] ;  /* 0x0000e200ff067b82 */ /* 0x000e220000000a00 */
[----:B------:R-:W1:Y:S01]  /*0500*/  LDCU.64 UR6, c[0x0][0x380] ;  /* 0x00007000ff0677ac */ /* 0x000e620008000a00 */
[----:B------:R-:W-:Y:S01]  /*0510*/  IMAD R9, R21, R3, R0 ;  /* 0x0000000315097224 */ /* 0x000fe200078e0200 */
[CC--:B------:R-:W-:Y:S02]  /*0520*/  IADD3 R5, PT, PT, R20.reuse, R21.reuse, RZ ;  /* 0x0000001514057210 */ /* 0x0c0fe40007ffe0ff */
[----:B------:R-:W-:-:S03]  /*0530*/  IADD3 R10, P1, PT, R20, R21, RZ ;  /* 0x00000015140a7210 */ /* 0x000fc60007f3e0ff */
[----:B------:R-:W2:Y:S01]  /*0540*/  LDC.64 R14, c[0x0][0x380] ;  /* 0x0000e000ff0e7b82 */ /* 0x000ea20000000a00 */
[----:B0-----:R-:W-:-:S04]  /*0550*/  IMAD.WIDE R6, R9, 0x4, R6 ;  /* 0x0000000409067825 */ /* 0x001fc800078e0206 */
[----:B------:R-:W-:Y:S02]  /*0560*/  IMAD.WIDE R8, R3, 0x4, R6 ;  /* 0x0000000403087825 */ /* 0x000fe400078e0206 */
[----:B------:R-:W3:Y:S02]  /*0570*/  LDG.E R6, desc[UR4][R6.64] ;  /* 0x0000000406067981 */ /* 0x000ee4000c1e1900 */
[----:B--2---:R-:W-:Y:S01]  /*0580*/  IMAD.WIDE.U32 R14, R5, 0x4, R14 ;  /* 0x00000004050e7825 */ /* 0x004fe200078e000e */
[----:B------:R-:W-:Y:S02]  /*0590*/  IADD3.X R5, PT, PT, RZ, RZ, RZ, P1, !PT ;  /* 0x000000ffff057210 */ /* 0x000fe40000ffe4ff */
[----:B-1----:R-:W-:-:S03]  /*05a0*/  LEA R4, P1, R10, UR6, 0x2 ;  /* 0x000000060a047c11 */ /* 0x002fc6000f8210ff */
[----:B------:R-:W3:Y:S01]  /*05b0*/  LDG.E R15, desc[UR4][R14.64] ;  /* 0x000000040e0f7981 */ /* 0x000ee2000c1e1900 */
[----:B------:R-:W-:Y:S01]  /*05c0*/  LEA.HI.X R5, R10, UR7, R5, 0x2, P1 ;  /* 0x000000070a057c11 */ /* 0x000fe200088f1405 */
[C---:B------:R-:W-:Y:S02]  /*05d0*/  IMAD.WIDE R10, R3.reuse, 0x4, R8 ;  /* 0x00000004030a7825 */ /* 0x040fe400078e0208 */
[----:B------:R-:W2:Y:S04]  /*05e0*/  LDG.E R8, desc[UR4][R8.64] ;  /* 0x0000000408087981 */ /* 0x000ea8000c1e1900 */
[----:B------:R-:W2:Y:S01]  /*05f0*/  LDG.E R17, desc[UR4][R4.64+0x4] ;  /* 0x0000040404117981 */ /* 0x000ea2000c1e1900 */
[----:B------:R-:W-:-:S03]  /*0600*/  IMAD.WIDE R12, R3, 0x4, R10 ;  /* 0x00000004030c7825 */ /* 0x000fc600078e020a */
[----:B------:R-:W4:Y:S04]  /*0610*/  LDG.E R22, desc[UR4][R10.64] ;  /* 0x000000040a167981 */ /* 0x000f28000c1e1900 */
[----:B------:R-:W4:Y:S04]  /*0620*/  LDG.E R18, desc[UR4][R4.64+0x8] ;  /* 0x0000080404127981 */ /* 0x000f28000c1e1900 */
[----:B------:R-:W5:Y:S04]  /*0630*/  LDG.E R26, desc[UR4][R4.64+0xc] ;  /* 0x00000c04041a7981 */ /* 0x000f68000c1e1900 */
[----:B------:R-:W5:Y:S01]  /*0640*/  LDG.E R12, desc[UR4][R12.64] ;  /* 0x000000040c0c7981 */ /* 0x000f62000c1e1900 */
[----:B------:R-:W-:Y:S01]  /*0650*/  IADD3 R21, PT, PT, R21, 0x4, RZ ;  /* 0x0000000415157810 */ /* 0x000fe20007ffe0ff */
[----:B---3--:R-:W-:-:S04]  /*0660*/  FFMA R24, R15, R6, R24 ;  /* 0x000000060f187223 */ /* 0x008fc80000000018 */
[----:B--2---:R-:W-:-:S04]  /*0670*/  FFMA R17, R17, R8, R24 ;  /* 0x0000000811117223 */ /* 0x004fc80000000018 */
[----:B----4-:R-:W-:-:S04]  /*0680*/  FFMA R17, R18, R22, R17 ;  /* 0x0000001612117223 */ /* 0x010fc80000000011 */
[----:B-----5:R-:W-:-:S07]  /*0690*/  FFMA R24, R26, R12, R17 ;  /* 0x0000000c1a187223 */ /* 0x020fce0000000011 */
.L_x_3:
[----:B------:R-:W-:Y:S05]  /*06a0*/  @!P0 BRA `(.L_x_0) ;  /* 0x00000000007c8947 */ /* 0x000fea0003800000 */
[----:B------:R-:W-:Y:S01]  /*06b0*/  ISETP.NE.AND P1, PT, R16, 0x1, PT ;  /* 0x000000011000780c */ /* 0x000fe20003f25270 */
[----:B------:R-:W0:Y:S01]  /*06c0*/  LDC.64 R12, c[0x0][0x380] ;  /* 0x0000e000ff0c7b82 */ /* 0x000e220000000a00 */
[----:B------:R-:W-:-:S04]  /*06d0*/  LOP3.LUT R2, R2, 0x1, RZ, 0xc0, !PT ;  /* 0x0000000102027812 */ /* 0x000fc800078ec0ff */
[----:B------:R-:W-:-:S03]  /*06e0*/  ISETP.NE.U32.AND P0, PT, R2, 0x1, PT ;  /* 0x000000010200780c */ /* 0x000fc60003f05070 */
[----:B------:R-:W1:Y:S04]  /*06f0*/  LDC.64 R10, c[0x0][0x388] ;  /* 0x0000e200ff0a7b82 */ /* 0x000e680000000a00 */
[CC--:B------:R-:W-:Y:S02]  /*0700*/  @P1 IADD3 R15, PT, PT, R20.reuse, R21.reuse, RZ ;  /* 0x00000015140f1210 */ /* 0x0c0fe40007ffe0ff */
[----:B------:R-:W-:Y:S02]  /*0710*/  @P1 IADD3 R2, P2, PT, R20, R21, RZ ;  /* 0x0000001514021210 */ /* 0x000fe40007f5e0ff */
[----:B------:R-:W2:Y:S02]  /*0720*/  @P1 LDC.64 R4, c[0x0][0x380] ;  /* 0x0000e000ff041b82 */ /* 0x000ea40000000a00 */
[----:B------:R-:W-:-:S06]  /*0730*/  @P1 IADD3.X R14, PT, PT, RZ, RZ, RZ, P2, !PT ;  /* 0x000000ffff0e1210 */ /* 0x000fcc00017fe4ff */
[----:B------:R-:W3:Y:S01]  /*0740*/  LDC.64 R6, c[0x0][0x380] ;  /* 0x0000e000ff067b82 */ /* 0x000ee20000000a00 */
[----:B0-----:R-:W-:-:S04]  /*0750*/  @P1 IMAD.WIDE.U32 R12, R15, 0x4, R12 ;  /* 0x000000040f0c1825 */ /* 0x001fc800078e000c */
[C---:B------:R-:W-:Y:S01]  /*0760*/  @P1 IMAD R15, R21.reuse, R3, R0 ;  /* 0x00000003150f1224 */ /* 0x040fe200078e0200 */
[----:B------:R-:W-:Y:S01]  /*0770*/  @P1 IADD3 R21, PT, PT, R21, 0x2, RZ ;  /* 0x0000000215151810 */ /* 0x000fe20007ffe0ff */
[----:B------:R-:W4:Y:S01]  /*0780*/  @P1 LDG.E R13, desc[UR4][R12.64] ;  /* 0x000000040c0d1981 */ /* 0x000f22000c1e1900 */
[----:B------:R-:W0:Y:S01]  /*0790*/  LDC.64 R8, c[0x0][0x388] ;  /* 0x0000e200ff087b82 */ /* 0x000e220000000a00 */
[----:B-1----:R-:W-:Y:S01]  /*07a0*/  @P1 IMAD.WIDE R10, R15, 0x4, R10 ;  /* 0x000000040f0a1825 */ /* 0x002fe200078e020a */
[----:B------:R-:W-:Y:S02]  /*07b0*/  @!P0 IADD3 R17, PT, PT, R20, R21, RZ ;  /* 0x0000001514118210 */ /* 0x000fe40007ffe0ff */
[----:B--2---:R-:W-:Y:S01]  /*07c0*/  @P1 LEA R4, P2, R2, R4, 0x2 ;  /* 0x0000000402041211 */ /* 0x004fe200078410ff */
[----:B------:R-:W-:-:S03]  /*07d0*/  @!P0 IMAD R21, R21, R3, R0 ;  /* 0x0000000315158224 */ /* 0x000fc600078e0200 */
[----:B------:R-:W-:Y:S01]  /*07e0*/  @P1 LEA.HI.X R5, R2, R5, R14, 0x2, P2 ;  /* 0x0000000502051211 */ /* 0x000fe200010f140e */
[----:B------:R-:W-:Y:S01]  /*07f0*/  @P1 IMAD.WIDE R14, R3, 0x4, R10 ;  /* 0x00000004030e1825 */ /* 0x000fe200078e020a */
[----:B------:R-:W4:Y:S03]  /*0800*/  @P1 LDG.E R2, desc[UR4][R10.64] ;  /* 0x000000040a021981 */ /* 0x000f26000c1e1900 */
[----:B---3--:R-:W-:Y:S01]  /*0810*/  @!P0 IMAD.WIDE.U32 R6, R17, 0x4, R6 ;  /* 0x0000000411068825 */ /* 0x008fe200078e0006 */
[----:B------:R-:W2:Y:S04]  /*0820*/  @P1 LDG.E R5, desc[UR4][R4.64+0x4] ;  /* 0x0000040404051981 */ /* 0x000ea8000c1e1900 */
[----:B------:R-:W2:Y:S01]  /*0830*/  @P1 LDG.E R14, desc[UR4][R14.64] ;  /* 0x000000040e0e1981 */ /* 0x000ea2000c1e1900 */
[----:B0-----:R-:W-:-:S03]  /*0840*/  @!P0 IMAD.WIDE R8, R21, 0x4, R8 ;  /* 0x0000000415088825 */ /* 0x001fc600078e0208 */
[----:B------:R-:W3:Y:S04]  /*0850*/  @!P0 LDG.E R7, desc[UR4][R6.64] ;  /* 0x0000000406078981 */ /* 0x000ee8000c1e1900 */
[----:B------:R-:W3:Y:S01]  /*0860*/  @!P0 LDG.E R8, desc[UR4][R8.64] ;  /* 0x0000000408088981 */ /* 0x000ee2000c1e1900 */
[----:B----4-:R-:W-:-:S04]  /*0870*/  @P1 FFMA R2, R13, R2, R24 ;  /* 0x000000020d021223 */ /* 0x010fc80000000018 */
[----:B--2---:R-:W-:-:S04]  /*0880*/  @P1 FFMA R24, R5, R14, R2 ;  /* 0x0000000e05181223 */ /* 0x004fc80000000002 */
[----:B---3--:R-:W-:-:S07]  /*0890*/  @!P0 FFMA R24, R7, R8, R24 ;  /* 0x0000000807188223 */ /* 0x008fce0000000018 */
.L_x_0:
[----:B------:R-:W0:Y:S01]  /*08a0*/  LDC.64 R4, c[0x0][0x390] ;  /* 0x0000e400ff047b82 */ /* 0x000e220000000a00 */
[----:B------:R-:W-:-:S04]  /*08b0*/  IMAD R3, R19, R3, R0 ;  /* 0x0000000313037224 */ /* 0x000fc800078e0200 */
[----:B0-----:R-:W-:-:S05]  /*08c0*/  IMAD.WIDE R2, R3, 0x4, R4 ;  /* 0x0000000403027825 */ /* 0x001fca00078e0204 */
[----:B------:R-:W-:Y:S01]  /*08d0*/  STG.E desc[UR4][R2.64], R24 ;  /* 0x0000001802007986 */ /* 0x000fe2000c101904 */
[----:B------:R-:W-:Y:S05]  /*08e0*/  EXIT ;  /* 0x000000000000794d */ /* 0x000fea0003800000 */
.L_x_4:
[----:B------:R-:W-:-:S00]  /*08f0*/  BRA `(.L_x_4) ;  /* 0xfffffffc00fc7947 */ /* 0x000fc0000383ffff */
[----:B------:R-:W-:-:S00]  /*0900*/  NOP ;  /* 0x0000000000007918 */ /* 0x000fc00000000000 */
[----:B------:R-:W-:-:S00]  /*0910*/  NOP ;  /* 0x0000000000007918 */ /* 0x000fc00000000000 */
[----:B------:R-:W-:-:S00]  /*0920*/  NOP ;  /* 0x0000000000007918 */ /* 0x000fc00000000000 */
[----:B------:R-:W-:-:S00]  /*0930*/  NOP ;  /* 0x0000000000007918 */ /* 0x000fc00000000000 */
[----:B------:R-:W-:-:S00]  /*0940*/  NOP ;  /* 0x0000000000007918 */ /* 0x000fc00000000000 */
[----:B------:R-:W-:-:S00]  /*0950*/  NOP ;  /* 0x0000000000007918 */ /* 0x000fc00000000000 */
[----:B------:R-:W-:-:S00]  /*0960*/  NOP ;  /* 0x0000000000007918 */ /* 0x000fc00000000000 */
[----:B------:R-:W-:-:S00]  /*0970*/  NOP ;  /* 0x0000000000007918 */ /* 0x000fc00000000000 */
.L_x_5:


//--------------------- .nv.shared.reserved.0     --------------------------
	.section	.nv.shared.reserved.0,"aw",@nobits
	.weak		__nv_reservedSMEM_offset_0_alias
	.size		__nv_reservedSMEM_offset_0_alias, 0, 64
	.other		__nv_reservedSMEM_offset_0_alias,@"STO_CUDA_RESERVED_SHARED STV_DEFAULT"
__nv_reservedSMEM_offset_0_alias:
	.zero		0
	.zero		64


//--------------------- .nv.constant0._Z15matmulGPU_naivePfS_S_iii --------------------------
	.section	.nv.constant0._Z15matmulGPU_naivePfS_S_iii,"a",@progbits
	.sectionflags	@""
	.align	4
.nv.constant0._Z15matmulGPU_naivePfS_S_iii:
	.zero		932


//--------------------- SYMBOLS --------------------------

	.type		.nv.reservedSmem.offset0,@object
	.size		.nv.reservedSmem.offset0,0x4
